//
// Generated by NVIDIA NVVM Compiler
//
// Compiler Build ID: CL-36424714
// Cuda compilation tools, release 13.0, V13.0.88
// Based on NVVM 20.0.0
//

.version 9.0
.target sm_100
.address_size 64

	// .globl	_Z9stencil1dPiS_

.visible .entry _Z9stencil1dPiS_(
	.param .u64 .ptr .align 1 _Z9stencil1dPiS__param_0,
	.param .u64 .ptr .align 1 _Z9stencil1dPiS__param_1
)
{
	.reg .b32 	%r<14>;
	.reg .b64 	%rd<8>;

	ld.param.u64 	%rd1, [_Z9stencil1dPiS__param_0];
	ld.param.u64 	%rd2, [_Z9stencil1dPiS__param_1];
	mov.u32 	%r1, %tid.x;
	mov.u32 	%r2, %ctaid.x;
	mov.u32 	%r3, %ntid.x;
	mad.lo.s32 	%r4, %r2, %r3, %r1;
	cvta.to.global.u64 	%rd3, %rd1;
	mul.wide.s32 	%rd4, %r4, 4;
	add.s64 	%rd5, %rd3, %rd4;
	ld.global.u32 	%r5, [%rd5];
	ld.global.u32 	%r6, [%rd5+4];
	add.s32 	%r7, %r6, %r5;
	ld.global.u32 	%r8, [%rd5+8];
	add.s32 	%r9, %r8, %r7;
	ld.global.u32 	%r10, [%rd5+12];
	add.s32 	%r11, %r10, %r9;
	ld.global.u32 	%r12, [%rd5+16];
	add.s32 	%r13, %r12, %r11;
	cvta.to.global.u64 	%rd6, %rd2;
	add.s64 	%rd7, %rd6, %rd4;
	st.global.u32 	[%rd7], %r13;
	ret;

}


// ===== COMPILED SASS (sm_100) =====

	.target	sm_100

	.elftype	@"ET_EXEC"


//--------------------- .note.nv.tkinfo           --------------------------
	.section	.note.nv.tkinfo,"",@"SHT_NOTE"
	.sectionflags	@"SHF_NOTE_NV_TKINFO"
	.tkinfo
        /*0018*/ 	.word	0x00000002
        /*0030*/ 	.string	""
        /*0030*/ 	.string	"ptxas"
        /*0030*/ 	.string	"Cuda compilation tools, release 13.0, V13.0.88"
        /*0030*/ 	.string	"Build cuda_13.0.r13.0/compiler.36424714_0"
        /*0030*/ 	.string	"-arch sm_100 -m 64 "



//--------------------- .note.nv.cuinfo           --------------------------
	.section	.note.nv.cuinfo,"",@"SHT_NOTE"
	.sectionflags	@"SHF_NOTE_NV_CUINFO"
        /*0018*/ 	.short	0x0002
        /*001a*/ 	.short	0x0064
        /*001c*/ 	.short	0x0082
	.zero		2


//--------------------- .nv.info                  --------------------------
	.section	.nv.info,"",@"SHT_CUDA_INFO"
	.align	4


	//----- nvinfo : EIATTR_REGCOUNT
	.align		4
        /*0000*/ 	.byte	0x04, 0x2f
        /*0002*/ 	.short	(.L_1 - .L_0)
	.align		4
.L_0:
        /*0004*/ 	.word	index@(_Z9stencil1dPiS_)
        /*0008*/ 	.word	0x0000000e


	//----- nvinfo : EIATTR_FRAME_SIZE
	.align		4
.L_1:
        /*000c*/ 	.byte	0x04, 0x11
        /*000e*/ 	.short	(.L_3 - .L_2)
	.align		4
.L_2:
        /*0010*/ 	.word	index@(_Z9stencil1dPiS_)
        /*0014*/ 	.word	0x00000000


	//----- nvinfo : EIATTR_MIN_STACK_SIZE
	.align		4
.L_3:
        /*0018*/ 	.byte	0x04, 0x12
        /*001a*/ 	.short	(.L_5 - .L_4)
	.align		4
.L_4:
        /*001c*/ 	.word	index@(_Z9stencil1dPiS_)
        /*0020*/ 	.word	0x00000000
.L_5:


//--------------------- .nv.compat                --------------------------
	.section	.nv.compat,"",@"SHT_CUDA_COMPAT_INFO"
	.align	4
        /*0000*/ 	.byte	0x02, 0x09, 0x00, 0x00, 0x02, 0x02, 0x01, 0x00, 0x02, 0x05, 0x05, 0x00, 0x03, 0x07, 0x01, 0x01
        /*0010*/ 	.byte	0x02, 0x03, 0x00, 0x00, 0x02, 0x06, 0x01, 0x00, 0x04, 0x0b, 0x08, 0x00, 0x09, 0x00, 0x00, 0x00
        /*0020*/ 	.byte	0x00, 0x00, 0x00, 0x00


//--------------------- .nv.info._Z9stencil1dPiS_ --------------------------
	.section	.nv.info._Z9stencil1dPiS_,"",@"SHT_CUDA_INFO"
	.sectionflags	@""
	.align	4


	//----- nvinfo : EIATTR_CUDA_API_VERSION
	.align		4
        /*0000*/ 	.byte	0x04, 0x37
        /*0002*/ 	.short	(.L_7 - .L_6)
.L_6:
        /*0004*/ 	.word	0x00000082


	//----- nvinfo : EIATTR_KPARAM_INFO
	.align		4
.L_7:
        /*0008*/ 	.byte	0x04, 0x17
        /*000a*/ 	.short	(.L_9 - .L_8)
.L_8:
        /*000c*/ 	.word	0x00000000
        /*0010*/ 	.short	0x0001
        /*0012*/ 	.short	0x0008
        /*0014*/ 	.byte	0x00, 0xf5, 0x21, 0x00


	//----- nvinfo : EIATTR_KPARAM_INFO
	.align		4
.L_9:
        /*0018*/ 	.byte	0x04, 0x17
        /*001a*/ 	.short	(.L_11 - .L_10)
.L_10:
        /*001c*/ 	.word	0x00000000
        /*0020*/ 	.short	0x0000
        /*0022*/ 	.short	0x0000
        /*0024*/ 	.byte	0x00, 0xf5, 0x21, 0x00


	//----- nvinfo : EIATTR_SPARSE_MMA_MASK
	.align		4
.L_11:
        /*0028*/ 	.byte	0x03, 0x50
        /*002a*/ 	.short	0x0000


	//----- nvinfo : EIATTR_MAXREG_COUNT
	.align		4
        /*002c*/ 	.byte	0x03, 0x1b
        /*002e*/ 	.short	0x00ff


	//----- nvinfo : EIATTR_MERCURY_ISA_VERSION
	.align		4
        /*0030*/ 	.byte	0x03, 0x5f
        /*0032*/ 	.short	0x0101


	//----- nvinfo : EIATTR_VRC_CTA_INIT_COUNT
	.align		4
        /*0034*/ 	.byte	0x02, 0x4a
	.zero		1
	.zero		1


	//----- nvinfo : EIATTR_EXIT_INSTR_OFFSETS
	.align		4
        /*0038*/ 	.byte	0x04, 0x1c
        /*003a*/ 	.short	(.L_13 - .L_12)


	//   ....[0]....
.L_12:
        /*003c*/ 	.word	0x00000120


	//----- nvinfo : EIATTR_CBANK_PARAM_SIZE
	.align		4
.L_13:
        /*0040*/ 	.byte	0x03, 0x19
        /*0042*/ 	.short	0x0010


	//----- nvinfo : EIATTR_PARAM_CBANK
	.align		4
        /*0044*/ 	.byte	0x04, 0x0a
        /*0046*/ 	.short	(.L_15 - .L_14)
	.align		4
.L_14:
        /*0048*/ 	.word	index@(.nv.constant0._Z9stencil1dPiS_)
        /*004c*/ 	.short	0x0380
        /*004e*/ 	.short	0x0010


	//----- nvinfo : EIATTR_SW_WAR
	.align		4
.L_15:
        /*0050*/ 	.byte	0x04, 0x36
        /*0052*/ 	.short	(.L_17 - .L_16)
.L_16:
        /*0054*/ 	.word	0x00000008
.L_17:


//--------------------- .nv.callgraph             --------------------------
	.section	.nv.callgraph,"",@"SHT_CUDA_CALLGRAPH"
	.align	4
	.sectionentsize	8
	.align		4
        /*0000*/ 	.word	0x00000000
	.align		4
        /*0004*/ 	.word	0xffffffff
	.align		4
        /*0008*/ 	.word	0x00000000
	.align		4
        /*000c*/ 	.word	0xfffffffe
	.align		4
        /*0010*/ 	.word	0x00000000
	.align		4
        /*0014*/ 	.word	0xfffffffd
	.align		4
        /*0018*/ 	.word	0x00000000
	.align		4
        /*001c*/ 	.word	0xfffffffc


//--------------------- .text._Z9stencil1dPiS_    --------------------------
	.section	.text._Z9stencil1dPiS_,"ax",@progbits
	.align	128
        .global         _Z9stencil1dPiS_
        .type           _Z9stencil1dPiS_,@function
        .size           _Z9stencil1dPiS_,(.L_x_1 - _Z9stencil1dPiS_)
        .other          _Z9stencil1dPiS_,@"STO_CUDA_ENTRY STV_DEFAULT"
_Z9stencil1dPiS_:
.text._Z9stencil1dPiS_:
[----:B------:R-:W-:Y:S01]  /*0000*/  LDC R1, c[0x0][0x37c] ;  /* 0x0000df00ff017b82 */ /* 0x000fe20000000800 */
[----:B------:R-:W0:Y:S07]  /*0010*/  S2R R7, SR_TID.X ;  /* 0x0000000000077919 */ /* 0x000e2e0000002100 */
[----:B------:R-:W0:Y:S01]  /*0020*/  S2UR UR6, SR_CTAID.X ;  /* 0x00000000000679c3 */ /* 0x000e220000002500 */
[----:B------:R-:W1:Y:S07]  /*0030*/  LDCU.64 UR4, c[0x0][0x358] ;  /* 0x00006b00ff0477ac */ /* 0x000e6e0008000a00 */
[----:B------:R-:W0:Y:S08]  /*0040*/  LDC R0, c[0x0][0x360] ;  /* 0x0000d800ff007b82 */ /* 0x000e300000000800 */
[----:B------:R-:W2:Y:S08]  /*0050*/  LDC.64 R2, c[0x0][0x380] ;  /* 0x0000e000ff027b82 */ /* 0x000eb00000000a00 */
[----:B------:R-:W3:Y:S01]  /*0060*/  LDC.64 R4, c[0x0][0x388] ;  /* 0x0000e200ff047b82 */ /* 0x000ee20000000a00 */
[----:B0-----:R-:W-:-:S04]  /*0070*/  IMAD R7, R0, UR6, R7 ;  /* 0x0000000600077c24 */ /* 0x001fc8000f8e0207 */
[----:B--2---:R-:W-:-:S05]  /*0080*/  IMAD.WIDE R2, R7, 0x4, R2 ;  /* 0x0000000407027825 */ /* 0x004fca00078e0202 */
[----:B-1----:R-:W2:Y:S04]  /*0090*/  LDG.E R0, desc[UR4][R2.64] ;  /* 0x0000000402007981 */ /* 0x002ea8000c1e1900 */
[----:B------:R-:W2:Y:S04]  /*00a0*/  LDG.E R9, desc[UR4][R2.64+0x4] ;  /* 0x0000040402097981 */ /* 0x000ea8000c1e1900 */
[----:B------:R-:W2:Y:S04]  /*00b0*/  LDG.E R6, desc[UR4][R2.64+0x8] ;  /* 0x0000080402067981 */ /* 0x000ea8000c1e1900 */
[----:B------:R-:W4:Y:S04]  /*00c0*/  LDG.E R11, desc[UR4][R2.64+0xc] ;  /* 0x00000c04020b7981 */ /* 0x000f28000c1e1900 */
[----:B------:R-:W4:Y:S01]  /*00d0*/  LDG.E R8, desc[UR4][R2.64+0x10] ;  /* 0x0000100402087981 */ /* 0x000f22000c1e1900 */
[----:B---3--:R-:W-:Y:S01]  /*00e0*/  IMAD.WIDE R4, R7, 0x4, R4 ;  /* 0x0000000407047825 */ /* 0x008fe200078e0204 */
[----:B--2---:R-:W-:-:S04]  /*00f0*/  IADD3 R0, PT, PT, R6, R9, R0 ;  /* 0x0000000906007210 */ /* 0x004fc80007ffe000 */
[----:B----4-:R-:W-:-:S05]  /*0100*/  IADD3 R11, PT, PT, R8, R11, R0 ;  /* 0x0000000b080b7210 */ /* 0x010fca0007ffe000 */
[----:B------:R-:W-:Y:S01]  /*0110*/  STG.E desc[UR4][R4.64], R11 ;  /* 0x0000000b04007986 */ /* 0x000fe2000c101904 */
[----:B------:R-:W-:Y:S05]  /*0120*/  EXIT ;  /* 0x000000000000794d */ /* 0x000fea0003800000 */
.L_x_0:
[----:B------:R-:W-:-:S00]  /*0130*/  BRA `(.L_x_0) ;  /* 0xfffffffc00fc7947 */ /* 0x000fc0000383ffff */
[----:B------:R-:W-:-:S00]  /*0140*/  NOP ;  /* 0x0000000000007918 */ /* 0x000fc00000000000 */
        /* <DEDUP_REMOVED lines=11> */
.L_x_1:


//--------------------- .nv.shared.reserved.0     --------------------------
	.section	.nv.shared.reserved.0,"aw",@nobits
	.weak		__nv_reservedSMEM_offset_0_alias
	.size		__nv_reservedSMEM_offset_0_alias, 0, 64
	.other		__nv_reservedSMEM_offset_0_alias,@"STO_CUDA_RESERVED_SHARED STV_DEFAULT"
__nv_reservedSMEM_offset_0_alias:
	.zero		0
	.zero		64


//--------------------- .nv.constant0._Z9stencil1dPiS_ --------------------------
	.section	.nv.constant0._Z9stencil1dPiS_,"a",@progbits
	.sectionflags	@""
	.align	4
.nv.constant0._Z9stencil1dPiS_:
	.zero		912


//--------------------- SYMBOLS --------------------------

	.type		.nv.reservedSmem.offset0,@object
	.size		.nv.reservedSmem.offset0,0x4
